//
// Generated by NVIDIA NVVM Compiler
//
// Compiler Build ID: CL-36424714
// Cuda compilation tools, release 13.0, V13.0.88
// Based on NVVM 20.0.0
//

.version 9.0
.target sm_100
.address_size 64

	// .globl	_Z15elementwise_opsPKfS0_PfS1_S1_S1_i

.visible .entry _Z15elementwise_opsPKfS0_PfS1_S1_S1_i(
	.param .u64 .ptr .align 1 _Z15elementwise_opsPKfS0_PfS1_S1_S1_i_param_0,
	.param .u64 .ptr .align 1 _Z15elementwise_opsPKfS0_PfS1_S1_S1_i_param_1,
	.param .u64 .ptr .align 1 _Z15elementwise_opsPKfS0_PfS1_S1_S1_i_param_2,
	.param .u64 .ptr .align 1 _Z15elementwise_opsPKfS0_PfS1_S1_S1_i_param_3,
	.param .u64 .ptr .align 1 _Z15elementwise_opsPKfS0_PfS1_S1_S1_i_param_4,
	.param .u64 .ptr .align 1 _Z15elementwise_opsPKfS0_PfS1_S1_S1_i_param_5,
	.param .u32 _Z15elementwise_opsPKfS0_PfS1_S1_S1_i_param_6
)
{
	.reg .pred 	%p<2>;
	.reg .b32 	%r<6>;
	.reg .b32 	%f<13>;
	.reg .b64 	%rd<20>;

	ld.param.u64 	%rd1, [_Z15elementwise_opsPKfS0_PfS1_S1_S1_i_param_0];
	ld.param.u64 	%rd2, [_Z15elementwise_opsPKfS0_PfS1_S1_S1_i_param_1];
	ld.param.u64 	%rd3, [_Z15elementwise_opsPKfS0_PfS1_S1_S1_i_param_2];
	ld.param.u64 	%rd4, [_Z15elementwise_opsPKfS0_PfS1_S1_S1_i_param_3];
	ld.param.u64 	%rd5, [_Z15elementwise_opsPKfS0_PfS1_S1_S1_i_param_4];
	ld.param.u64 	%rd6, [_Z15elementwise_opsPKfS0_PfS1_S1_S1_i_param_5];
	ld.param.u32 	%r2, [_Z15elementwise_opsPKfS0_PfS1_S1_S1_i_param_6];
	mov.u32 	%r3, %ctaid.x;
	mov.u32 	%r4, %ntid.x;
	mov.u32 	%r5, %tid.x;
	mad.lo.s32 	%r1, %r3, %r4, %r5;
	setp.ge.s32 	%p1, %r1, %r2;
	@%p1 bra 	$L__BB0_2;
	cvta.to.global.u64 	%rd7, %rd1;
	cvta.to.global.u64 	%rd8, %rd2;
	cvta.to.global.u64 	%rd9, %rd3;
	cvta.to.global.u64 	%rd10, %rd4;
	cvta.to.global.u64 	%rd11, %rd5;
	cvta.to.global.u64 	%rd12, %rd6;
	mul.wide.s32 	%rd13, %r1, 4;
	add.s64 	%rd14, %rd7, %rd13;
	ld.global.f32 	%f1, [%rd14];
	add.s64 	%rd15, %rd8, %rd13;
	ld.global.f32 	%f2, [%rd15];
	add.f32 	%f3, %f1, %f2;
	add.s64 	%rd16, %rd9, %rd13;
	st.global.f32 	[%rd16], %f3;
	ld.global.f32 	%f4, [%rd14];
	ld.global.f32 	%f5, [%rd15];
	sub.f32 	%f6, %f4, %f5;
	add.s64 	%rd17, %rd10, %rd13;
	st.global.f32 	[%rd17], %f6;
	ld.global.f32 	%f7, [%rd14];
	ld.global.f32 	%f8, [%rd15];
	mul.f32 	%f9, %f7, %f8;
	add.s64 	%rd18, %rd11, %rd13;
	st.global.f32 	[%rd18], %f9;
	ld.global.f32 	%f10, [%rd14];
	ld.global.f32 	%f11, [%rd15];
	div.rn.f32 	%f12, %f10, %f11;
	add.s64 	%rd19, %rd12, %rd13;
	st.global.f32 	[%rd19], %f12;
$L__BB0_2:
	ret;

}


// ===== COMPILED SASS (sm_100) =====

	.target	sm_100

	.elftype	@"ET_EXEC"


//--------------------- .note.nv.tkinfo           --------------------------
	.section	.note.nv.tkinfo,"",@"SHT_NOTE"
	.sectionflags	@"SHF_NOTE_NV_TKINFO"
	.tkinfo
        /*0018*/ 	.word	0x00000002
        /*0030*/ 	.string	""
        /*0030*/ 	.string	"ptxas"
        /*0030*/ 	.string	"Cuda compilation tools, release 13.0, V13.0.88"
        /*0030*/ 	.string	"Build cuda_13.0.r13.0/compiler.36424714_0"
        /*0030*/ 	.string	"-arch sm_100 -m 64 "



//--------------------- .note.nv.cuinfo           --------------------------
	.section	.note.nv.cuinfo,"",@"SHT_NOTE"
	.sectionflags	@"SHF_NOTE_NV_CUINFO"
        /*0018*/ 	.short	0x0002
        /*001a*/ 	.short	0x0064
        /*001c*/ 	.short	0x0082
	.zero		2


//--------------------- .nv.info                  --------------------------
	.section	.nv.info,"",@"SHT_CUDA_INFO"
	.align	4


	//----- nvinfo : EIATTR_REGCOUNT
	.align		4
        /*0000*/ 	.byte	0x04, 0x2f
        /*0002*/ 	.short	(.L_1 - .L_0)
	.align		4
.L_0:
        /*0004*/ 	.word	index@(_Z15elementwise_opsPKfS0_PfS1_S1_S1_i)
        /*0008*/ 	.word	0x00000014


	//----- nvinfo : EIATTR_FRAME_SIZE
	.align		4
.L_1:
        /*000c*/ 	.byte	0x04, 0x11
        /*000e*/ 	.short	(.L_3 - .L_2)
	.align		4
.L_2:
        /*0010*/ 	.word	index@($__internal_0_$__cuda_sm3x_div_rn_noftz_f32_slowpath)
        /*0014*/ 	.word	0x00000000


	//----- nvinfo : EIATTR_FRAME_SIZE
	.align		4
.L_3:
        /*0018*/ 	.byte	0x04, 0x11
        /*001a*/ 	.short	(.L_5 - .L_4)
	.align		4
.L_4:
        /*001c*/ 	.word	index@(_Z15elementwise_opsPKfS0_PfS1_S1_S1_i)
        /*0020*/ 	.word	0x00000000


	//----- nvinfo : EIATTR_MIN_STACK_SIZE
	.align		4
.L_5:
        /*0024*/ 	.byte	0x04, 0x12
        /*0026*/ 	.short	(.L_7 - .L_6)
	.align		4
.L_6:
        /*0028*/ 	.word	index@(_Z15elementwise_opsPKfS0_PfS1_S1_S1_i)
        /*002c*/ 	.word	0x00000000
.L_7:


//--------------------- .nv.compat                --------------------------
	.section	.nv.compat,"",@"SHT_CUDA_COMPAT_INFO"
	.align	4
        /*0000*/ 	.byte	0x02, 0x09, 0x00, 0x00, 0x02, 0x02, 0x01, 0x00, 0x02, 0x05, 0x05, 0x00, 0x03, 0x07, 0x01, 0x01
        /*0010*/ 	.byte	0x02, 0x03, 0x00, 0x00, 0x02, 0x06, 0x01, 0x00, 0x04, 0x0b, 0x08, 0x00, 0x01, 0x00, 0x00, 0x00
        /*0020*/ 	.byte	0x00, 0x00, 0x00, 0x00


//--------------------- .nv.info._Z15elementwise_opsPKfS0_PfS1_S1_S1_i --------------------------
	.section	.nv.info._Z15elementwise_opsPKfS0_PfS1_S1_S1_i,"",@"SHT_CUDA_INFO"
	.sectionflags	@""
	.align	4


	//----- nvinfo : EIATTR_CUDA_API_VERSION
	.align		4
        /*0000*/ 	.byte	0x04, 0x37
        /*0002*/ 	.short	(.L_9 - .L_8)
.L_8:
        /*0004*/ 	.word	0x00000082


	//----- nvinfo : EIATTR_KPARAM_INFO
	.align		4
.L_9:
        /*0008*/ 	.byte	0x04, 0x17
        /*000a*/ 	.short	(.L_11 - .L_10)
.L_10:
        /*000c*/ 	.word	0x00000000
        /*0010*/ 	.short	0x0006
        /*0012*/ 	.short	0x0030
        /*0014*/ 	.byte	0x00, 0xf0, 0x11, 0x00


	//----- nvinfo : EIATTR_KPARAM_INFO
	.align		4
.L_11:
        /*0018*/ 	.byte	0x04, 0x17
        /*001a*/ 	.short	(.L_13 - .L_12)
.L_12:
        /*001c*/ 	.word	0x00000000
        /*0020*/ 	.short	0x0005
        /*0022*/ 	.short	0x0028
        /*0024*/ 	.byte	0x00, 0xf5, 0x21, 0x00


	//----- nvinfo : EIATTR_KPARAM_INFO
	.align		4
.L_13:
        /*0028*/ 	.byte	0x04, 0x17
        /*002a*/ 	.short	(.L_15 - .L_14)
.L_14:
        /*002c*/ 	.word	0x00000000
        /*0030*/ 	.short	0x0004
        /*0032*/ 	.short	0x0020
        /*0034*/ 	.byte	0x00, 0xf5, 0x21, 0x00


	//----- nvinfo : EIATTR_KPARAM_INFO
	.align		4
.L_15:
        /*0038*/ 	.byte	0x04, 0x17
        /*003a*/ 	.short	(.L_17 - .L_16)
.L_16:
        /*003c*/ 	.word	0x00000000
        /*0040*/ 	.short	0x0003
        /*0042*/ 	.short	0x0018
        /*0044*/ 	.byte	0x00, 0xf5, 0x21, 0x00


	//----- nvinfo : EIATTR_KPARAM_INFO
	.align		4
.L_17:
        /*0048*/ 	.byte	0x04, 0x17
        /*004a*/ 	.short	(.L_19 - .L_18)
.L_18:
        /*004c*/ 	.word	0x00000000
        /*0050*/ 	.short	0x0002
        /*0052*/ 	.short	0x0010
        /*0054*/ 	.byte	0x00, 0xf5, 0x21, 0x00


	//----- nvinfo : EIATTR_KPARAM_INFO
	.align		4
.L_19:
        /*0058*/ 	.byte	0x04, 0x17
        /*005a*/ 	.short	(.L_21 - .L_20)
.L_20:
        /*005c*/ 	.word	0x00000000
        /*0060*/ 	.short	0x0001
        /*0062*/ 	.short	0x0008
        /*0064*/ 	.byte	0x00, 0xf5, 0x21, 0x00


	//----- nvinfo : EIATTR_KPARAM_INFO
	.align		4
.L_21:
        /*0068*/ 	.byte	0x04, 0x17
        /*006a*/ 	.short	(.L_23 - .L_22)
.L_22:
        /*006c*/ 	.word	0x00000000
        /*0070*/ 	.short	0x0000
        /*0072*/ 	.short	0x0000
        /*0074*/ 	.byte	0x00, 0xf5, 0x21, 0x00


	//----- nvinfo : EIATTR_SPARSE_MMA_MASK
	.align		4
.L_23:
        /*0078*/ 	.byte	0x03, 0x50
        /*007a*/ 	.short	0x0000


	//----- nvinfo : EIATTR_MAXREG_COUNT
	.align		4
        /*007c*/ 	.byte	0x03, 0x1b
        /*007e*/ 	.short	0x00ff


	//----- nvinfo : EIATTR_MERCURY_ISA_VERSION
	.align		4
        /*0080*/ 	.byte	0x03, 0x5f
        /*0082*/ 	.short	0x0101


	//----- nvinfo : EIATTR_VRC_CTA_INIT_COUNT
	.align		4
        /*0084*/ 	.byte	0x02, 0x4a
	.zero		1
	.zero		1


	//----- nvinfo : EIATTR_EXIT_INSTR_OFFSETS
	.align		4
        /*0088*/ 	.byte	0x04, 0x1c
        /*008a*/ 	.short	(.L_25 - .L_24)


	//   ....[0]....
.L_24:
        /*008c*/ 	.word	0x00000070


	//   ....[1]....
        /*0090*/ 	.word	0x00000310


	//----- nvinfo : EIATTR_CRS_STACK_SIZE
	.align		4
.L_25:
        /*0094*/ 	.byte	0x04, 0x1e
        /*0096*/ 	.short	(.L_27 - .L_26)
.L_26:
        /*0098*/ 	.word	0x00000000


	//----- nvinfo : EIATTR_CBANK_PARAM_SIZE
	.align		4
.L_27:
        /*009c*/ 	.byte	0x03, 0x19
        /*009e*/ 	.short	0x0034


	//----- nvinfo : EIATTR_PARAM_CBANK
	.align		4
        /*00a0*/ 	.byte	0x04, 0x0a
        /*00a2*/ 	.short	(.L_29 - .L_28)
	.align		4
.L_28:
        /*00a4*/ 	.word	index@(.nv.constant0._Z15elementwise_opsPKfS0_PfS1_S1_S1_i)
        /*00a8*/ 	.short	0x0380
        /*00aa*/ 	.short	0x0034


	//----- nvinfo : EIATTR_SW_WAR
	.align		4
.L_29:
        /*00ac*/ 	.byte	0x04, 0x36
        /*00ae*/ 	.short	(.L_31 - .L_30)
.L_30:
        /*00b0*/ 	.word	0x00000008
.L_31:


//--------------------- .nv.callgraph             --------------------------
	.section	.nv.callgraph,"",@"SHT_CUDA_CALLGRAPH"
	.align	4
	.sectionentsize	8
	.align		4
        /*0000*/ 	.word	0x00000000
	.align		4
        /*0004*/ 	.word	0xffffffff
	.align		4
        /*0008*/ 	.word	0x00000000
	.align		4
        /*000c*/ 	.word	0xfffffffe
	.align		4
        /*0010*/ 	.word	0x00000000
	.align		4
        /*0014*/ 	.word	0xfffffffd
	.align		4
        /*0018*/ 	.word	0x00000000
	.align		4
        /*001c*/ 	.word	0xfffffffc


//--------------------- .text._Z15elementwise_opsPKfS0_PfS1_S1_S1_i --------------------------
	.section	.text._Z15elementwise_opsPKfS0_PfS1_S1_S1_i,"ax",@progbits
	.align	128
        .global         _Z15elementwise_opsPKfS0_PfS1_S1_S1_i
        .type           _Z15elementwise_opsPKfS0_PfS1_S1_S1_i,@function
        .size           _Z15elementwise_opsPKfS0_PfS1_S1_S1_i,(.L_x_14 - _Z15elementwise_opsPKfS0_PfS1_S1_S1_i)
        .other          _Z15elementwise_opsPKfS0_PfS1_S1_S1_i,@"STO_CUDA_ENTRY STV_DEFAULT"
_Z15elementwise_opsPKfS0_PfS1_S1_S1_i:
.text._Z15elementwise_opsPKfS0_PfS1_S1_S1_i:
[----:B------:R-:W-:Y:S01]  /*0000*/  LDC R1, c[0x0][0x37c] ;  /* 0x0000df00ff017b82 */ /* 0x000fe20000000800 */
[----:B------:R-:W0:Y:S07]  /*0010*/  S2R R3, SR_TID.X ;  /* 0x0000000000037919 */ /* 0x000e2e0000002100 */
[----:B------:R-:W0:Y:S01]  /*0020*/  S2UR UR4, SR_CTAID.X ;  /* 0x00000000000479c3 */ /* 0x000e220000002500 */
[----:B------:R-:W1:Y:S07]  /*0030*/  LDCU UR5, c[0x0][0x3b0] ;  /* 0x00007600ff0577ac */ /* 0x000e6e0008000800 */
[----:B------:R-:W0:Y:S02]  /*0040*/  LDC R2, c[0x0][0x360] ;  /* 0x0000d800ff027b82 */ /* 0x000e240000000800 */
[----:B0-----:R-:W-:-:S05]  /*0050*/  IMAD R2, R2, UR4, R3 ;  /* 0x0000000402027c24 */ /* 0x001fca000f8e0203 */
[----:B-1----:R-:W-:-:S13]  /*0060*/  ISETP.GE.AND P0, PT, R2, UR5, PT ;  /* 0x0000000502007c0c */ /* 0x002fda000bf06270 */
[----:B------:R-:W-:Y:S05]  /*0070*/  @P0 EXIT ;  /* 0x000000000000094d */ /* 0x000fea0003800000 */
[----:B------:R-:W0:Y:S01]  /*0080*/  LDC.64 R4, c[0x0][0x380] ;  /* 0x0000e000ff047b82 */ /* 0x000e220000000a00 */
[----:B------:R-:W1:Y:S07]  /*0090*/  LDCU.64 UR4, c[0x0][0x358] ;  /* 0x00006b00ff0477ac */ /* 0x000e6e0008000a00 */
[----:B------:R-:W2:Y:S08]  /*00a0*/  LDC.64 R6, c[0x0][0x388] ;  /* 0x0000e200ff067b82 */ /* 0x000eb00000000a00 */
[----:B------:R-:W3:Y:S01]  /*00b0*/  LDC.64 R8, c[0x0][0x390] ;  /* 0x0000e400ff087b82 */ /* 0x000ee20000000a00 */
[----:B0-----:R-:W-:-:S07]  /*00c0*/  IMAD.WIDE R4, R2, 0x4, R4 ;  /* 0x0000000402047825 */ /* 0x001fce00078e0204 */
[----:B------:R-:W0:Y:S01]  /*00d0*/  LDC.64 R10, c[0x0][0x398] ;  /* 0x0000e600ff0a7b82 */ /* 0x000e220000000a00 */
[----:B-1----:R-:W4:Y:S01]  /*00e0*/  LDG.E R0, desc[UR4][R4.64] ;  /* 0x0000000404007981 */ /* 0x002f22000c1e1900 */
[----:B--2---:R-:W-:-:S05]  /*00f0*/  IMAD.WIDE R6, R2, 0x4, R6 ;  /* 0x0000000402067825 */ /* 0x004fca00078e0206 */
[----:B------:R-:W4:Y:S01]  /*0100*/  LDG.E R3, desc[UR4][R6.64] ;  /* 0x0000000406037981 */ /* 0x000f22000c1e1900 */
[----:B---3--:R-:W-:-:S04]  /*0110*/  IMAD.WIDE R8, R2, 0x4, R8 ;  /* 0x0000000402087825 */ /* 0x008fc800078e0208 */
[----:B----4-:R-:W-:-:S05]  /*0120*/  FADD R3, R0, R3 ;  /* 0x0000000300037221 */ /* 0x010fca0000000000 */
[----:B------:R1:W-:Y:S04]  /*0130*/  STG.E desc[UR4][R8.64], R3 ;  /* 0x0000000308007986 */ /* 0x0003e8000c101904 */
[----:B------:R-:W2:Y:S04]  /*0140*/  LDG.E R0, desc[UR4][R4.64] ;  /* 0x0000000404007981 */ /* 0x000ea8000c1e1900 */
[----:B------:R-:W2:Y:S01]  /*0150*/  LDG.E R13, desc[UR4][R6.64] ;  /* 0x00000004060d7981 */ /* 0x000ea2000c1e1900 */
[----:B0-----:R-:W-:-:S04]  /*0160*/  IMAD.WIDE R10, R2, 0x4, R10 ;  /* 0x00000004020a7825 */ /* 0x001fc800078e020a */
[----:B--2---:R-:W-:Y:S02]  /*0170*/  FADD R15, R0, -R13 ;  /* 0x8000000d000f7221 */ /* 0x004fe40000000000 */
[----:B------:R-:W0:Y:S03]  /*0180*/  LDC.64 R12, c[0x0][0x3a0] ;  /* 0x0000e800ff0c7b82 */ /* 0x000e260000000a00 */
[----:B------:R2:W-:Y:S04]  /*0190*/  STG.E desc[UR4][R10.64], R15 ;  /* 0x0000000f0a007986 */ /* 0x0005e8000c101904 */
[----:B------:R-:W3:Y:S04]  /*01a0*/  LDG.E R0, desc[UR4][R4.64] ;  /* 0x0000000404007981 */ /* 0x000ee8000c1e1900 */
[----:B------:R-:W3:Y:S01]  /*01b0*/  LDG.E R17, desc[UR4][R6.64] ;  /* 0x0000000406117981 */ /* 0x000ee2000c1e1900 */
[----:B0-----:R-:W-:-:S04]  /*01c0*/  IMAD.WIDE R12, R2, 0x4, R12 ;  /* 0x00000004020c7825 */ /* 0x001fc800078e020c */
[----:B---3--:R-:W-:-:S05]  /*01d0*/  FMUL R17, R0, R17 ;  /* 0x0000001100117220 */ /* 0x008fca0000400000 */
[----:B------:R0:W-:Y:S04]  /*01e0*/  STG.E desc[UR4][R12.64], R17 ;  /* 0x000000110c007986 */ /* 0x0001e8000c101904 */
[----:B-1----:R-:W3:Y:S04]  /*01f0*/  LDG.E R3, desc[UR4][R6.64] ;  /* 0x0000000406037981 */ /* 0x002ee8000c1e1900 */
[----:B------:R-:W4:Y:S01]  /*0200*/  LDG.E R0, desc[UR4][R4.64] ;  /* 0x0000000404007981 */ /* 0x000f22000c1e1900 */
[----:B------:R-:W-:Y:S01]  /*0210*/  BSSY.RECONVERGENT B0, `(.L_x_0) ;  /* 0x000000c000007945 */ /* 0x000fe20003800200 */
[----:B---3--:R-:W1:Y:S08]  /*0220*/  MUFU.RCP R8, R3 ;  /* 0x0000000300087308 */ /* 0x008e700000001000 */
[----:B----4-:R-:W3:Y:S01]  /*0230*/  FCHK P0, R0, R3 ;  /* 0x0000000300007302 */ /* 0x010ee20000000000 */
[----:B-1----:R-:W-:-:S04]  /*0240*/  FFMA R9, -R3, R8, 1 ;  /* 0x3f80000003097423 */ /* 0x002fc80000000108 */
[----:B------:R-:W-:-:S04]  /*0250*/  FFMA R9, R8, R9, R8 ;  /* 0x0000000908097223 */ /* 0x000fc80000000008 */
[----:B------:R-:W-:-:S04]  /*0260*/  FFMA R8, R0, R9, RZ ;  /* 0x0000000900087223 */ /* 0x000fc800000000ff */
[----:B--2---:R-:W-:-:S04]  /*0270*/  FFMA R10, -R3, R8, R0 ;  /* 0x00000008030a7223 */ /* 0x004fc80000000100 */
[----:B------:R-:W-:Y:S01]  /*0280*/  FFMA R9, R9, R10, R8 ;  /* 0x0000000a09097223 */ /* 0x000fe20000000008 */
[----:B0--3--:R-:W-:Y:S06]  /*0290*/  @!P0 BRA `(.L_x_1) ;  /* 0x00000000000c8947 */ /* 0x009fec0003800000 */
[----:B------:R-:W-:-:S07]  /*02a0*/  MOV R4, 0x2c0 ;  /* 0x000002c000047802 */ /* 0x000fce0000000f00 */
[----:B------:R-:W-:Y:S05]  /*02b0*/  CALL.REL.NOINC `($__internal_0_$__cuda_sm3x_div_rn_noftz_f32_slowpath) ;  /* 0x0000000000187944 */ /* 0x000fea0003c00000 */
[----:B------:R-:W-:-:S07]  /*02c0*/  IMAD.MOV.U32 R9, RZ, RZ, R0 ;  /* 0x000000ffff097224 */ /* 0x000fce00078e0000 */
.L_x_1:
[----:B------:R-:W-:Y:S05]  /*02d0*/  BSYNC.RECONVERGENT B0 ;  /* 0x0000000000007941 */ /* 0x000fea0003800200 */
.L_x_0:
[----:B------:R-:W0:Y:S02]  /*02e0*/  LDC.64 R4, c[0x0][0x3a8] ;  /* 0x0000ea00ff047b82 */ /* 0x000e240000000a00 */
[----:B0-----:R-:W-:-:S05]  /*02f0*/  IMAD.WIDE R2, R2, 0x4, R4 ;  /* 0x0000000402027825 */ /* 0x001fca00078e0204 */
[----:B------:R-:W-:Y:S01]  /*0300*/  STG.E desc[UR4][R2.64], R9 ;  /* 0x0000000902007986 */ /* 0x000fe2000c101904 */
[----:B------:R-:W-:Y:S05]  /*0310*/  EXIT ;  /* 0x000000000000794d */ /* 0x000fea0003800000 */
        .weak           $__internal_0_$__cuda_sm3x_div_rn_noftz_f32_slowpath
        .type           $__internal_0_$__cuda_sm3x_div_rn_noftz_f32_slowpath,@function
        .size           $__internal_0_$__cuda_sm3x_div_rn_noftz_f32_slowpath,(.L_x_14 - $__internal_0_$__cuda_sm3x_div_rn_noftz_f32_slowpath)
$__internal_0_$__cuda_sm3x_div_rn_noftz_f32_slowpath:
[--C-:B------:R-:W-:Y:S01]  /*0320*/  SHF.R.U32.HI R6, RZ, 0x17, R3.reuse ;  /* 0x00000017ff067819 */ /* 0x100fe20000011603 */
[----:B------:R-:W-:Y:S01]  /*0330*/  BSSY.RECONVERGENT B1, `(.L_x_2) ;  /* 0x0000064000017945 */ /* 0x000fe20003800200 */
[--C-:B------:R-:W-:Y:S01]  /*0340*/  SHF.R.U32.HI R5, RZ, 0x17, R0.reuse ;  /* 0x00000017ff057819 */ /* 0x100fe20000011600 */
[----:B------:R-:W-:Y:S01]  /*0350*/  IMAD.MOV.U32 R7, RZ, RZ, R0 ;  /* 0x000000ffff077224 */ /* 0x000fe200078e0000 */
[----:B------:R-:W-:Y:S01]  /*0360*/  LOP3.LUT R6, R6, 0xff, RZ, 0xc0, !PT ;  /* 0x000000ff06067812 */ /* 0x000fe200078ec0ff */
[----:B------:R-:W-:Y:S01]  /*0370*/  IMAD.MOV.U32 R8, RZ, RZ, R3 ;  /* 0x000000ffff087224 */ /* 0x000fe200078e0003 */
[----:B------:R-:W-:-:S03]  /*0380*/  LOP3.LUT R5, R5, 0xff, RZ, 0xc0, !PT ;  /* 0x000000ff05057812 */ /* 0x000fc600078ec0ff */
[----:B------:R-:W-:Y:S02]  /*0390*/  VIADD R11, R6, 0xffffffff ;  /* 0xffffffff060b7836 */ /* 0x000fe40000000000 */
[----:B------:R-:W-:-:S03]  /*03a0*/  VIADD R10, R5, 0xffffffff ;  /* 0xffffffff050a7836 */ /* 0x000fc60000000000 */
[----:B------:R-:W-:-:S04]  /*03b0*/  ISETP.GT.U32.AND P0, PT, R11, 0xfd, PT ;  /* 0x000000fd0b00780c */ /* 0x000fc80003f04070 */
[----:B------:R-:W-:-:S13]  /*03c0*/  ISETP.GT.U32.OR P0, PT, R10, 0xfd, P0 ;  /* 0x000000fd0a00780c */ /* 0x000fda0000704470 */
[----:B------:R-:W-:Y:S01]  /*03d0*/  @!P0 IMAD.MOV.U32 R9, RZ, RZ, RZ ;  /* 0x000000ffff098224 */ /* 0x000fe200078e00ff */
[----:B------:R-:W-:Y:S06]  /*03e0*/  @!P0 BRA `(.L_x_3) ;  /* 0x00000000005c8947 */ /* 0x000fec0003800000 */
[----:B------:R-:W-:Y:S02]  /*03f0*/  FSETP.GTU.FTZ.AND P0, PT, |R0|, +INF , PT ;  /* 0x7f8000000000780b */ /* 0x000fe40003f1c200 */
[----:B------:R-:W-:-:S04]  /*0400*/  FSETP.GTU.FTZ.AND P1, PT, |R3|, +INF , PT ;  /* 0x7f8000000300780b */ /* 0x000fc80003f3c200 */
[----:B------:R-:W-:-:S13]  /*0410*/  PLOP3.LUT P0, PT, P0, P1, PT, 0xf8, 0x8f ;  /* 0x00000000008f781c */ /* 0x000fda0000703f70 */
[----:B------:R-:W-:Y:S05]  /*0420*/  @P0 BRA `(.L_x_4) ;  /* 0x00000004004c0947 */ /* 0x000fea0003800000 */
[----:B------:R-:W-:-:S13]  /*0430*/  LOP3.LUT P0, RZ, R8, 0x7fffffff, R7, 0xc8, !PT ;  /* 0x7fffffff08ff7812 */ /* 0x000fda000780c807 */
[----:B------:R-:W-:Y:S05]  /*0440*/  @!P0 BRA `(.L_x_5) ;  /* 0x00000004003c8947 */ /* 0x000fea0003800000 */
[C---:B------:R-:W-:Y:S02]  /*0450*/  FSETP.NEU.FTZ.AND P2, PT, |R0|.reuse, +INF , PT ;  /* 0x7f8000000000780b */ /* 0x040fe40003f5d200 */
[----:B------:R-:W-:Y:S02]  /*0460*/  FSETP.NEU.FTZ.AND P1, PT, |R3|, +INF , PT ;  /* 0x7f8000000300780b */ /* 0x000fe40003f3d200 */
[----:B------:R-:W-:-:S11]  /*0470*/  FSETP.NEU.FTZ.AND P0, PT, |R0|, +INF , PT ;  /* 0x7f8000000000780b */ /* 0x000fd60003f1d200 */
[----:B------:R-:W-:Y:S05]  /*0480*/  @!P1 BRA !P2, `(.L_x_5) ;  /* 0x00000004002c9947 */ /* 0x000fea0005000000 */
[----:B------:R-:W-:-:S04]  /*0490*/  LOP3.LUT P2, RZ, R7, 0x7fffffff, RZ, 0xc0, !PT ;  /* 0x7fffffff07ff7812 */ /* 0x000fc8000784c0ff */
[----:B------:R-:W-:-:S13]  /*04a0*/  PLOP3.LUT P1, PT, P1, P2, PT, 0x2f, 0xf2 ;  /* 0x0000000000f2781c */ /* 0x000fda0000f24577 */
[----:B------:R-:W-:Y:S05]  /*04b0*/  @P1 BRA `(.L_x_6) ;  /* 0x0000000400181947 */ /* 0x000fea0003800000 */
[----:B------:R-:W-:-:S04]  /*04c0*/  LOP3.LUT P1, RZ, R8, 0x7fffffff, RZ, 0xc0, !PT ;  /* 0x7fffffff08ff7812 */ /* 0x000fc8000782c0ff */
[----:B------:R-:W-:-:S13]  /*04d0*/  PLOP3.LUT P0, PT, P0, P1, PT, 0x2f, 0xf2 ;  /* 0x0000000000f2781c */ /* 0x000fda0000702577 */
[----:B------:R-:W-:Y:S05]  /*04e0*/  @P0 BRA `(.L_x_7) ;  /* 0x0000000400000947 */ /* 0x000fea0003800000 */
[----:B------:R-:W-:Y:S02]  /*04f0*/  ISETP.GE.AND P0, PT, R10, RZ, PT ;  /* 0x000000ff0a00720c */ /* 0x000fe40003f06270 */
[----:B------:R-:W-:-:S11]  /*0500*/  ISETP.GE.AND P1, PT, R11, RZ, PT ;  /* 0x000000ff0b00720c */ /* 0x000fd60003f26270 */
[----:B------:R-:W-:Y:S02]  /*0510*/  @P0 IMAD.MOV.U32 R9, RZ, RZ, RZ ;  /* 0x000000ffff090224 */ /* 0x000fe400078e00ff */
[----:B------:R-:W-:Y:S01]  /*0520*/  @!P0 FFMA R7, R0, 1.84467440737095516160e+19, RZ ;  /* 0x5f80000000078823 */ /* 0x000fe200000000ff */
[----:B------:R-:W-:Y:S02]  /*0530*/  @!P0 IMAD.MOV.U32 R9, RZ, RZ, -0x40 ;  /* 0xffffffc0ff098424 */ /* 0x000fe400078e00ff */
[----:B------:R-:W-:Y:S02]  /*0540*/  @!P1 FFMA R8, R3, 1.84467440737095516160e+19, RZ ;  /* 0x5f80000003089823 */ /* 0x000fe400000000ff */
[----:B------:R-:W-:-:S07]  /*0550*/  @!P1 VIADD R9, R9, 0x40 ;  /* 0x0000004009099836 */ /* 0x000fce0000000000 */
.L_x_3:
[----:B------:R-:W-:Y:S01]  /*0560*/  LEA R3, R6, 0xc0800000, 0x17 ;  /* 0xc080000006037811 */ /* 0x000fe200078eb8ff */
[----:B------:R-:W-:Y:S01]  /*0570*/  VIADD R5, R5, 0xffffff81 ;  /* 0xffffff8105057836 */ /* 0x000fe20000000000 */
[----:B------:R-:W-:Y:S03]  /*0580*/  BSSY.RECONVERGENT B2, `(.L_x_8) ;  /* 0x0000035000027945 */ /* 0x000fe60003800200 */
[----:B------:R-:W-:Y:S01]  /*0590*/  IMAD.IADD R3, R8, 0x1, -R3 ;  /* 0x0000000108037824 */ /* 0x000fe200078e0a03 */
[C---:B------:R-:W-:Y:S01]  /*05a0*/  IADD3 R6, PT, PT, R5.reuse, 0x7f, -R6 ;  /* 0x0000007f05067810 */ /* 0x040fe20007ffe806 */
[----:B------:R-:W-:Y:S02]  /*05b0*/  IMAD R0, R5, -0x800000, R7 ;  /* 0xff80000005007824 */ /* 0x000fe400078e0207 */
[----:B------:R-:W0:Y:S01]  /*05c0*/  MUFU.RCP R8, R3 ;  /* 0x0000000300087308 */ /* 0x000e220000001000 */
[----:B------:R-:W-:Y:S01]  /*05d0*/  FADD.FTZ R11, -R3, -RZ ;  /* 0x800000ff030b7221 */ /* 0x000fe20000010100 */
[----:B------:R-:W-:-:S03]  /*05e0*/  IMAD.IADD R6, R6, 0x1, R9 ;  /* 0x0000000106067824 */ /* 0x000fc600078e0209 */
[----:B0-----:R-:W-:-:S04]  /*05f0*/  FFMA R13, R8, R11, 1 ;  /* 0x3f800000080d7423 */ /* 0x001fc8000000000b */
[----:B------:R-:W-:-:S04]  /*0600*/  FFMA R10, R8, R13, R8 ;  /* 0x0000000d080a7223 */ /* 0x000fc80000000008 */
[----:B------:R-:W-:-:S04]  /*0610*/  FFMA R7, R0, R10, RZ ;  /* 0x0000000a00077223 */ /* 0x000fc800000000ff */
[----:B------:R-:W-:-:S04]  /*0620*/  FFMA R8, R11, R7, R0 ;  /* 0x000000070b087223 */ /* 0x000fc80000000000 */
[----:B------:R-:W-:-:S04]  /*0630*/  FFMA R7, R10, R8, R7 ;  /* 0x000000080a077223 */ /* 0x000fc80000000007 */
[----:B------:R-:W-:-:S04]  /*0640*/  FFMA R8, R11, R7, R0 ;  /* 0x000000070b087223 */ /* 0x000fc80000000000 */
[----:B------:R-:W-:-:S05]  /*0650*/  FFMA R0, R10, R8, R7 ;  /* 0x000000080a007223 */ /* 0x000fca0000000007 */
[----:B------:R-:W-:-:S04]  /*0660*/  SHF.R.U32.HI R3, RZ, 0x17, R0 ;  /* 0x00000017ff037819 */ /* 0x000fc80000011600 */
[----:B------:R-:W-:-:S05]  /*0670*/  LOP3.LUT R3, R3, 0xff, RZ, 0xc0, !PT ;  /* 0x000000ff03037812 */ /* 0x000fca00078ec0ff */
[----:B------:R-:W-:-:S04]  /*0680*/  IMAD.IADD R9, R3, 0x1, R6 ;  /* 0x0000000103097824 */ /* 0x000fc800078e0206 */
[----:B------:R-:W-:-:S05]  /*0690*/  VIADD R3, R9, 0xffffffff ;  /* 0xffffffff09037836 */ /* 0x000fca0000000000 */
[----:B------:R-:W-:-:S13]  /*06a0*/  ISETP.GE.U32.AND P0, PT, R3, 0xfe, PT ;  /* 0x000000fe0300780c */ /* 0x000fda0003f06070 */
[----:B------:R-:W-:Y:S05]  /*06b0*/  @!P0 BRA `(.L_x_9) ;  /* 0x0000000000808947 */ /* 0x000fea0003800000 */
[----:B------:R-:W-:-:S13]  /*06c0*/  ISETP.GT.AND P0, PT, R9, 0xfe, PT ;  /* 0x000000fe0900780c */ /* 0x000fda0003f04270 */
[----:B------:R-:W-:Y:S05]  /*06d0*/  @P0 BRA `(.L_x_10) ;  /* 0x00000000006c0947 */ /* 0x000fea0003800000 */
[----:B------:R-:W-:-:S13]  /*06e0*/  ISETP.GE.AND P0, PT, R9, 0x1, PT ;  /* 0x000000010900780c */ /* 0x000fda0003f06270 */
[----:B------:R-:W-:Y:S05]  /*06f0*/  @P0 BRA `(.L_x_11) ;  /* 0x0000000000740947 */ /* 0x000fea0003800000 */
[----:B------:R-:W-:Y:S02]  /*0700*/  ISETP.GE.AND P0, PT, R9, -0x18, PT ;  /* 0xffffffe80900780c */ /* 0x000fe40003f06270 */
[----:B------:R-:W-:-:S11]  /*0710*/  LOP3.LUT R0, R0, 0x80000000, RZ, 0xc0, !PT ;  /* 0x8000000000007812 */ /* 0x000fd600078ec0ff */
[----:B------:R-:W-:Y:S05]  /*0720*/  @!P0 BRA `(.L_x_11) ;  /* 0x0000000000688947 */ /* 0x000fea0003800000 */
[CCC-:B------:R-:W-:Y:S01]  /*0730*/  FFMA.RZ R3, R10.reuse, R8.reuse, R7.reuse ;  /* 0x000000080a037223 */ /* 0x1c0fe2000000c007 */
[CCC-:B------:R-:W-:Y:S01]  /*0740*/  FFMA.RM R6, R10.reuse, R8.reuse, R7.reuse ;  /* 0x000000080a067223 */ /* 0x1c0fe20000004007 */
[C---:B------:R-:W-:Y:S02]  /*0750*/  ISETP.NE.AND P2, PT, R9.reuse, RZ, PT ;  /* 0x000000ff0900720c */ /* 0x040fe40003f45270 */
[----:B------:R-:W-:Y:S02]  /*0760*/  ISETP.NE.AND P1, PT, R9, RZ, PT ;  /* 0x000000ff0900720c */ /* 0x000fe40003f25270 */
[----:B------:R-:W-:Y:S01]  /*0770*/  LOP3.LUT R5, R3, 0x7fffff, RZ, 0xc0, !PT ;  /* 0x007fffff03057812 */ /* 0x000fe200078ec0ff */
[----:B------:R-:W-:Y:S01]  /*0780*/  FFMA.RP R3, R10, R8, R7 ;  /* 0x000000080a037223 */ /* 0x000fe20000008007 */
[----:B------:R-:W-:Y:S02]  /*0790*/  VIADD R8, R9, 0x20 ;  /* 0x0000002009087836 */ /* 0x000fe40000000000 */
[----:B------:R-:W-:Y:S01]  /*07a0*/  LOP3.LUT R5, R5, 0x800000, RZ, 0xfc, !PT ;  /* 0x0080000005057812 */ /* 0x000fe200078efcff */
[----:B------:R-:W-:Y:S01]  /*07b0*/  IMAD.MOV R7, RZ, RZ, -R9 ;  /* 0x000000ffff077224 */ /* 0x000fe200078e0a09 */
[----:B------:R-:W-:-:S02]  /*07c0*/  FSETP.NEU.FTZ.AND P0, PT, R3, R6, PT ;  /* 0x000000060300720b */ /* 0x000fc40003f1d000 */
[----:B------:R-:W-:Y:S02]  /*07d0*/  SHF.L.U32 R8, R5, R8, RZ ;  /* 0x0000000805087219 */ /* 0x000fe400000006ff */
[----:B------:R-:W-:Y:S02]  /*07e0*/  SEL R6, R7, RZ, P2 ;  /* 0x000000ff07067207 */ /* 0x000fe40001000000 */
[----:B------:R-:W-:Y:S02]  /*07f0*/  ISETP.NE.AND P1, PT, R8, RZ, P1 ;  /* 0x000000ff0800720c */ /* 0x000fe40000f25270 */
[----:B------:R-:W-:Y:S02]  /*0800*/  SHF.R.U32.HI R6, RZ, R6, R5 ;  /* 0x00000006ff067219 */ /* 0x000fe40000011605 */
[----:B------:R-:W-:Y:S02]  /*0810*/  PLOP3.LUT P0, PT, P0, P1, PT, 0xf8, 0x8f ;  /* 0x00000000008f781c */ /* 0x000fe40000703f70 */
[----:B------:R-:W-:-:S02]  /*0820*/  SHF.R.U32.HI R8, RZ, 0x1, R6 ;  /* 0x00000001ff087819 */ /* 0x000fc40000011606 */
[----:B------:R-:W-:-:S04]  /*0830*/  SEL R3, RZ, 0x1, !P0 ;  /* 0x00000001ff037807 */ /* 0x000fc80004000000 */
[----:B------:R-:W-:-:S04]  /*0840*/  LOP3.LUT R3, R3, 0x1, R8, 0xf8, !PT ;  /* 0x0000000103037812 */ /* 0x000fc800078ef808 */
[----:B------:R-:W-:-:S05]  /*0850*/  LOP3.LUT R3, R3, R6, RZ, 0xc0, !PT ;  /* 0x0000000603037212 */ /* 0x000fca00078ec0ff */
[----:B------:R-:W-:-:S05]  /*0860*/  IMAD.IADD R3, R8, 0x1, R3 ;  /* 0x0000000108037824 */ /* 0x000fca00078e0203 */
[----:B------:R-:W-:Y:S01]  /*0870*/  LOP3.LUT R0, R3, R0, RZ, 0xfc, !PT ;  /* 0x0000000003007212 */ /* 0x000fe200078efcff */
[----:B------:R-:W-:Y:S06]  /*0880*/  BRA `(.L_x_11) ;  /* 0x0000000000107947 */ /* 0x000fec0003800000 */
.L_x_10:
[----:B------:R-:W-:-:S04]  /*0890*/  LOP3.LUT R0, R0, 0x80000000, RZ, 0xc0, !PT ;  /* 0x8000000000007812 */ /* 0x000fc800078ec0ff */
[----:B------:R-:W-:Y:S01]  /*08a0*/  LOP3.LUT R0, R0, 0x7f800000, RZ, 0xfc, !PT ;  /* 0x7f80000000007812 */ /* 0x000fe200078efcff */
[----:B------:R-:W-:Y:S06]  /*08b0*/  BRA `(.L_x_11) ;  /* 0x0000000000047947 */ /* 0x000fec0003800000 */
.L_x_9:
[----:B------:R-:W-:-:S07]  /*08c0*/  IMAD R0, R6, 0x800000, R0 ;  /* 0x0080000006007824 */ /* 0x000fce00078e0200 */
.L_x_11:
[----:B------:R-:W-:Y:S05]  /*08d0*/  BSYNC.RECONVERGENT B2 ;  /* 0x0000000000027941 */ /* 0x000fea0003800200 */
.L_x_8:
[----:B------:R-:W-:Y:S05]  /*08e0*/  BRA `(.L_x_12) ;  /* 0x0000000000207947 */ /* 0x000fea0003800000 */
.L_x_7:
[----:B------:R-:W-:-:S04]  /*08f0*/  LOP3.LUT R0, R8, 0x80000000, R7, 0x48, !PT ;  /* 0x8000000008007812 */ /* 0x000fc800078e4807 */
[----:B------:R-:W-:Y:S01]  /*0900*/  LOP3.LUT R0, R0, 0x7f800000, RZ, 0xfc, !PT ;  /* 0x7f80000000007812 */ /* 0x000fe200078efcff */
[----:B------:R-:W-:Y:S06]  /*0910*/  BRA `(.L_x_12) ;  /* 0x0000000000147947 */ /* 0x000fec0003800000 */
.L_x_6:
[----:B------:R-:W-:Y:S01]  /*0920*/  LOP3.LUT R0, R8, 0x80000000, R7, 0x48, !PT ;  /* 0x8000000008007812 */ /* 0x000fe200078e4807 */
[----:B------:R-:W-:Y:S06]  /*0930*/  BRA `(.L_x_12) ;  /* 0x00000000000c7947 */ /* 0x000fec0003800000 */
.L_x_5:
[----:B------:R-:W0:Y:S01]  /*0940*/  MUFU.RSQ R0, -QNAN ;  /* 0xffc0000000007908 */ /* 0x000e220000001400 */
[----:B------:R-:W-:Y:S05]  /*0950*/  BRA `(.L_x_12) ;  /* 0x0000000000047947 */ /* 0x000fea0003800000 */
.L_x_4:
[----:B------:R-:W-:-:S07]  /*0960*/  FADD.FTZ R0, R0, R3 ;  /* 0x0000000300007221 */ /* 0x000fce0000010000 */
.L_x_12:
[----:B------:R-:W-:Y:S05]  /*0970*/  BSYNC.RECONVERGENT B1 ;  /* 0x0000000000017941 */ /* 0x000fea0003800200 */
.L_x_2:
[----:B------:R-:W-:-:S04]  /*0980*/  IMAD.MOV.U32 R5, RZ, RZ, 0x0 ;  /* 0x00000000ff057424 */ /* 0x000fc800078e00ff */
[----:B0-----:R-:W-:Y:S05]  /*0990*/  RET.REL.NODEC R4 `(_Z15elementwise_opsPKfS0_PfS1_S1_S1_i) ;  /* 0xfffffff404987950 */ /* 0x001fea0003c3ffff */
.L_x_13:
[----:B------:R-:W-:-:S00]  /*09a0*/  BRA `(.L_x_13) ;  /* 0xfffffffc00fc7947 */ /* 0x000fc0000383ffff */
[----:B------:R-:W-:-:S00]  /*09b0*/  NOP ;  /* 0x0000000000007918 */ /* 0x000fc00000000000 */
        /* <DEDUP_REMOVED lines=12> */
.L_x_14:


//--------------------- .nv.shared.reserved.0     --------------------------
	.section	.nv.shared.reserved.0,"aw",@nobits
	.weak		__nv_reservedSMEM_offset_0_alias
	.size		__nv_reservedSMEM_offset_0_alias, 0, 64
	.other		__nv_reservedSMEM_offset_0_alias,@"STO_CUDA_RESERVED_SHARED STV_DEFAULT"
__nv_reservedSMEM_offset_0_alias:
	.zero		0
	.zero		64


//--------------------- .nv.constant0._Z15elementwise_opsPKfS0_PfS1_S1_S1_i --------------------------
	.section	.nv.constant0._Z15elementwise_opsPKfS0_PfS1_S1_S1_i,"a",@progbits
	.sectionflags	@""
	.align	4
.nv.constant0._Z15elementwise_opsPKfS0_PfS1_S1_S1_i:
	.zero		948


//--------------------- SYMBOLS --------------------------

	.type		.nv.reservedSmem.offset0,@object
	.size		.nv.reservedSmem.offset0,0x4
